	.headerflags	@"EF_CUDA_TEXMODE_UNIFIED EF_CUDA_64BIT_ADDRESS EF_CUDA_ACCELERATORS EF_CUDA_SM90 EF_CUDA_VIRTUAL_SM(EF_CUDA_SM90)"
	.elftype	@"ET_EXEC"


//--------------------- .nv.info                  --------------------------
	.section	.nv.info,"",@"SHT_CUDA_INFO"
	.align	4


	//----- nvinfo : EIATTR_REGCOUNT
	.align		4
        /*0000*/ 	.byte	0x04, 0x2f
        /*0002*/ 	.short	(.L_3 - .L_2)
	.align		4
.L_2:
        /*0004*/ 	.word	index@(triton_poi_fused__native_batch_norm_legit_no_training_convolution_relu_45)
        /*0008*/ 	.word	0x00000016


	//----- nvinfo : EIATTR_MIN_STACK_SIZE
	.align		4
.L_3:
        /*000c*/ 	.byte	0x04, 0x12
        /*000e*/ 	.short	(.L_5 - .L_4)
	.align		4
.L_4:
        /*0010*/ 	.word	index@(triton_poi_fused__native_batch_norm_legit_no_training_convolution_relu_45)
        /*0014*/ 	.word	0x00000000


	//----- nvinfo : EIATTR_FRAME_SIZE
	.align		4
.L_5:
        /*0018*/ 	.byte	0x04, 0x11
        /*001a*/ 	.short	(.L_7 - .L_6)
	.align		4
.L_6:
        /*001c*/ 	.word	index@(triton_poi_fused__native_batch_norm_legit_no_training_convolution_relu_45)
        /*0020*/ 	.word	0x00000000


	//----- nvinfo : EIATTR_MIN_STACK_SIZE
	.align		4
.L_7:
        /*0024*/ 	.byte	0x04, 0x12
        /*0026*/ 	.short	(.L_9 - .L_8)
	.align		4
.L_8:
        /*0028*/ 	.word	index@(triton_poi_fused__native_batch_norm_legit_no_training_convolution_relu_45)
        /*002c*/ 	.word	0x00000000
.L_9:


//--------------------- .nv.info.triton_poi_fused__native_batch_norm_legit_no_training_convolution_relu_45 --------------------------
	.section	.nv.info.triton_poi_fused__native_batch_norm_legit_no_training_convolution_relu_45,"",@"SHT_CUDA_INFO"
	.sectionflags	@""
	.align	4


	//----- nvinfo : EIATTR_CUDA_API_VERSION
	.align		4
        /*0000*/ 	.byte	0x04, 0x37
        /*0002*/ 	.short	(.L_11 - .L_10)
.L_10:
        /*0004*/ 	.word	0x0000007c


	//----- nvinfo : EIATTR_KPARAM_INFO
	.align		4
.L_11:
        /*0008*/ 	.byte	0x04, 0x17
        /*000a*/ 	.short	(.L_13 - .L_12)
.L_12:
        /*000c*/ 	.word	0x00000000
        /*0010*/ 	.short	0x0007
        /*0012*/ 	.short	0x0038
        /*0014*/ 	.byte	0x00, 0xf0, 0x11, 0x00


	//----- nvinfo : EIATTR_KPARAM_INFO
	.align		4
.L_13:
        /*0018*/ 	.byte	0x04, 0x17
        /*001a*/ 	.short	(.L_15 - .L_14)
.L_14:
        /*001c*/ 	.word	0x00000000
        /*0020*/ 	.short	0x0006
        /*0022*/ 	.short	0x0030
        /*0024*/ 	.byte	0x00, 0xf4, 0x21, 0x00


	//----- nvinfo : EIATTR_KPARAM_INFO
	.align		4
.L_15:
        /*0028*/ 	.byte	0x04, 0x17
        /*002a*/ 	.short	(.L_17 - .L_16)
.L_16:
        /*002c*/ 	.word	0x00000000
        /*0030*/ 	.short	0x0005
        /*0032*/ 	.short	0x0028
        /*0034*/ 	.byte	0x00, 0xf4, 0x21, 0x00


	//----- nvinfo : EIATTR_KPARAM_INFO
	.align		4
.L_17:
        /*0038*/ 	.byte	0x04, 0x17
        /*003a*/ 	.short	(.L_19 - .L_18)
.L_18:
        /*003c*/ 	.word	0x00000000
        /*0040*/ 	.short	0x0004
        /*0042*/ 	.short	0x0020
        /*0044*/ 	.byte	0x00, 0xf4, 0x21, 0x00


	//----- nvinfo : EIATTR_KPARAM_INFO
	.align		4
.L_19:
        /*0048*/ 	.byte	0x04, 0x17
        /*004a*/ 	.short	(.L_21 - .L_20)
.L_20:
        /*004c*/ 	.word	0x00000000
        /*0050*/ 	.short	0x0003
        /*0052*/ 	.short	0x0018
        /*0054*/ 	.byte	0x00, 0xf4, 0x21, 0x00


	//----- nvinfo : EIATTR_KPARAM_INFO
	.align		4
.L_21:
        /*0058*/ 	.byte	0x04, 0x17
        /*005a*/ 	.short	(.L_23 - .L_22)
.L_22:
        /*005c*/ 	.word	0x00000000
        /*0060*/ 	.short	0x0002
        /*0062*/ 	.short	0x0010
        /*0064*/ 	.byte	0x00, 0xf4, 0x21, 0x00


	//----- nvinfo : EIATTR_KPARAM_INFO
	.align		4
.L_23:
        /*0068*/ 	.byte	0x04, 0x17
        /*006a*/ 	.short	(.L_25 - .L_24)
.L_24:
        /*006c*/ 	.word	0x00000000
        /*0070*/ 	.short	0x0001
        /*0072*/ 	.short	0x0008
        /*0074*/ 	.byte	0x00, 0xf4, 0x21, 0x00


	//----- nvinfo : EIATTR_KPARAM_INFO
	.align		4
.L_25:
        /*0078*/ 	.byte	0x04, 0x17
        /*007a*/ 	.short	(.L_27 - .L_26)
.L_26:
        /*007c*/ 	.word	0x00000000
        /*0080*/ 	.short	0x0000
        /*0082*/ 	.short	0x0000
        /*0084*/ 	.byte	0x00, 0xf4, 0x21, 0x00


	//----- nvinfo : EIATTR_SPARSE_MMA_MASK
	.align		4
.L_27:
        /*0088*/ 	.byte	0x03, 0x50
        /*008a*/ 	.short	0x0000


	//----- nvinfo : EIATTR_MAXREG_COUNT
	.align		4
        /*008c*/ 	.byte	0x03, 0x1b
        /*008e*/ 	.short	0x00ff


	//----- nvinfo : EIATTR_EXIT_INSTR_OFFSETS
	.align		4
        /*0090*/ 	.byte	0x04, 0x1c
        /*0092*/ 	.short	(.L_29 - .L_28)


	//   ....[0]....
.L_28:
        /*0094*/ 	.word	0x000003c0


	//----- nvinfo : EIATTR_REQNTID
	.align		4
.L_29:
        /*0098*/ 	.byte	0x04, 0x10
        /*009a*/ 	.short	(.L_31 - .L_30)
.L_30:
        /*009c*/ 	.word	0x00000080
        /*00a0*/ 	.word	0x00000001
        /*00a4*/ 	.word	0x00000001


	//----- nvinfo : EIATTR_CBANK_PARAM_SIZE
	.align		4
.L_31:
        /*00a8*/ 	.byte	0x03, 0x19
        /*00aa*/ 	.short	0x003c


	//----- nvinfo : EIATTR_PARAM_CBANK
	.align		4
        /*00ac*/ 	.byte	0x04, 0x0a
        /*00ae*/ 	.short	(.L_33 - .L_32)
	.align		4
.L_32:
        /*00b0*/ 	.word	index@(.nv.constant0.triton_poi_fused__native_batch_norm_legit_no_training_convolution_relu_45)
        /*00b4*/ 	.short	0x0210
        /*00b6*/ 	.short	0x003c


	//----- nvinfo : EIATTR_SW_WAR
	.align		4
.L_33:
        /*00b8*/ 	.byte	0x04, 0x36
        /*00ba*/ 	.short	(.L_35 - .L_34)
.L_34:
        /*00bc*/ 	.word	0x00000008
.L_35:


//--------------------- .nv.callgraph             --------------------------
	.section	.nv.callgraph,"",@"SHT_CUDA_CALLGRAPH"
	.align	4
	.sectionentsize	8
	.align		4
        /*0000*/ 	.word	0x00000000
	.align		4
        /*0004*/ 	.word	0xffffffff
	.align		4
        /*0008*/ 	.word	0x00000000
	.align		4
        /*000c*/ 	.word	0xfffffffe
	.align		4
        /*0010*/ 	.word	0x00000000
	.align		4
        /*0014*/ 	.word	0xfffffffd
	.align		4
        /*0018*/ 	.word	0x00000000
	.align		4
        /*001c*/ 	.word	0xfffffffc


//--------------------- .nv.constant4             --------------------------
	.section	.nv.constant4,"a",@progbits
	.align	8
	.align		8
.nv.constant4:
        /*0000*/ 	.dword	_$_str
	.align		8
        /*0008*/ 	.dword	_$_str_$_2


//--------------------- .text.triton_poi_fused__native_batch_norm_legit_no_training_convolution_relu_45 --------------------------
	.section	.text.triton_poi_fused__native_batch_norm_legit_no_training_convolution_relu_45,"ax",@progbits
	.align	128
        .global         triton_poi_fused__native_batch_norm_legit_no_training_convolution_relu_45
        .type           triton_poi_fused__native_batch_norm_legit_no_training_convolution_relu_45,@function
        .size           triton_poi_fused__native_batch_norm_legit_no_training_convolution_relu_45,(.L_x_1 - triton_poi_fused__native_batch_norm_legit_no_training_convolution_relu_45)
        .other          triton_poi_fused__native_batch_norm_legit_no_training_convolution_relu_45,@"STO_CUDA_ENTRY STV_DEFAULT"
triton_poi_fused__native_batch_norm_legit_no_training_convolution_relu_45:
.text.triton_poi_fused__native_batch_norm_legit_no_training_convolution_relu_45:
[----:B------:R-:W-:Y:S01]  /*0000*/  LDC R1, c[0x0][0x28] ;  /* 0x00000a00ff017b82 */ /* 0x000fe20000000800 */
[----:B------:R-:W1:Y:S07]  /*0010*/  S2R R0, SR_TID.X ;  /* 0x0000000000007919 */ /* 0x000e6e0000002100 */
[----:B------:R-:W2:Y:S01]  /*0020*/  LDC.64 R14, c[0x0][0x228] ;  /* 0x00008a00ff0e7b82 */ /* 0x000ea20000000a00 */
[----:B------:R-:W-:Y:S01]  /*0030*/  ULDC.64 UR4, c[0x0][0x208] ;  /* 0x0000820000047ab9 */ /* 0x000fe20000000a00 */
[----:B------:R-:W3:Y:S06]  /*0040*/  S2R R5, SR_CTAID.X ;  /* 0x0000000000057919 */ /* 0x000eec0000002500 */
[----:B------:R-:W4:Y:S08]  /*0050*/  LDC.64 R10, c[0x0][0x218] ;  /* 0x00008600ff0a7b82 */ /* 0x000f300000000a00 */
[----:B------:R-:W5:Y:S08]  /*0060*/  LDC.64 R12, c[0x0][0x220] ;  /* 0x00008800ff0c7b82 */ /* 0x000f700000000a00 */
[----:B------:R-:W4:Y:S01]  /*0070*/  LDC.64 R16, c[0x0][0x230] ;  /* 0x00008c00ff107b82 */ /* 0x000f220000000a00 */
[----:B-1----:R-:W-:-:S02]  /*0080*/  SHF.L.U32 R0, R0, 0x1, RZ ;  /* 0x0000000100007819 */ /* 0x002fc400000006ff */
[----:B---3--:R-:W-:Y:S02]  /*0090*/  SHF.R.S32.HI R3, RZ, 0x17, R5 ;  /* 0x00000017ff037819 */ /* 0x008fe40000011405 */
[----:B------:R-:W-:Y:S02]  /*00a0*/  LOP3.LUT R0, R0, 0xfe, RZ, 0xc0, !PT ;  /* 0x000000fe00007812 */ /* 0x000fe400078ec0ff */
[----:B------:R-:W-:Y:S02]  /*00b0*/  SGXT R3, R3, 0x1 ;  /* 0x000000010303781a */ /* 0x000fe40000000200 */
[----:B------:R-:W-:Y:S02]  /*00c0*/  LEA R0, R5, R0, 0x8 ;  /* 0x0000000005007211 */ /* 0x000fe400078e40ff */
[----:B------:R-:W1:Y:S02]  /*00d0*/  LDC.64 R4, c[0x0][0x238] ;  /* 0x00008e00ff047b82 */ /* 0x000e640000000a00 */
[----:B------:R-:W-:-:S04]  /*00e0*/  LEA.HI R3, R3, R0, RZ, 0x6 ;  /* 0x0000000003037211 */ /* 0x000fc800078f30ff */
[--C-:B------:R-:W-:Y:S02]  /*00f0*/  SHF.R.S32.HI R2, RZ, 0x6, R3.reuse ;  /* 0x00000006ff027819 */ /* 0x100fe40000011403 */
[----:B------:R-:W-:-:S04]  /*0100*/  SHF.R.S32.HI R3, RZ, 0x1f, R3 ;  /* 0x0000001fff037819 */ /* 0x000fc80000011403 */
[----:B------:R-:W-:-:S04]  /*0110*/  LEA.HI R3, R3, R2, RZ, 0x8 ;  /* 0x0000000203037211 */ /* 0x000fc800078f40ff */
[----:B------:R-:W-:-:S04]  /*0120*/  LOP3.LUT R3, R3, 0xffffff00, RZ, 0xc0, !PT ;  /* 0xffffff0003037812 */ /* 0x000fc800078ec0ff */
[----:B------:R-:W-:Y:S02]  /*0130*/  IADD3 R19, R2, -R3, RZ ;  /* 0x8000000302137210 */ /* 0x000fe40007ffe0ff */
[----:B------:R-:W3:Y:S03]  /*0140*/  LDC.64 R2, c[0x0][0x210] ;  /* 0x00008400ff027b82 */ /* 0x000ee60000000a00 */
[----:B--2---:R-:W-:-:S05]  /*0150*/  IMAD.WIDE R14, R19, 0x4, R14 ;  /* 0x00000004130e7825 */ /* 0x004fca00078e020e */
[----:B------:R2:W2:Y:S01]  /*0160*/  LDG.E.EL R18, desc[UR4][R14.64] ;  /* 0x000000040e127981 */ /* 0x0004a2000c2e1900 */
[----:B----4-:R-:W-:-:S04]  /*0170*/  IMAD.WIDE R10, R19, 0x4, R10 ;  /* 0x00000004130a7825 */ /* 0x010fc800078e020a */
[----:B-----5:R-:W-:Y:S01]  /*0180*/  IMAD.WIDE R12, R19, 0x4, R12 ;  /* 0x00000004130c7825 */ /* 0x020fe200078e020c */
[----:B------:R4:W5:Y:S04]  /*0190*/  LDG.E.EL R8, desc[UR4][R10.64] ;  /* 0x000000040a087981 */ /* 0x000968000c2e1900 */
[----:B------:R-:W5:Y:S01]  /*01a0*/  LDG.E.EL R9, desc[UR4][R12.64] ;  /* 0x000000040c097981 */ /* 0x000f62000c2e1900 */
[----:B---3--:R-:W-:-:S05]  /*01b0*/  IMAD.WIDE R2, R0, 0x4, R2 ;  /* 0x0000000400027825 */ /* 0x008fca00078e0202 */
[----:B------:R-:W5:Y:S01]  /*01c0*/  LDG.E.64 R6, desc[UR4][R2.64] ;  /* 0x0000000402067981 */ /* 0x000f62000c1e1b00 */
[----:B0-2---:R-:W-:-:S04]  /*01d0*/  IMAD.WIDE R14, R19, 0x4, R16 ;  /* 0x00000004130e7825 */ /* 0x005fc800078e0210 */
[----:B-1----:R-:W-:Y:S02]  /*01e0*/  IMAD.WIDE R16, R19, 0x4, R4 ;  /* 0x0000000413107825 */ /* 0x002fe400078e0204 */
[----:B------:R-:W2:Y:S01]  /*01f0*/  LDG.E.EL R14, desc[UR4][R14.64] ;  /* 0x000000040e0e7981 */ /* 0x000ea2000c2e1900 */
[----:B----4-:R-:W-:Y:S01]  /*0200*/  HFMA2.MMA R10, -RZ, RZ, 1.625, 0 ;  /* 0x3e800000ff0a7435 */ /* 0x010fe200000001ff */
[----:B------:R-:W0:Y:S02]  /*0210*/  LDC.64 R4, c[0x0][0x240] ;  /* 0x00009000ff047b82 */ /* 0x000e240000000a00 */
[----:B------:R-:W2:Y:S01]  /*0220*/  LDG.E.EL R17, desc[UR4][R16.64] ;  /* 0x0000000410117981 */ /* 0x000ea2000c2e1900 */
[----:B0-----:R-:W-:-:S04]  /*0230*/  IMAD.WIDE R4, R0, 0x4, R4 ;  /* 0x0000000400047825 */ /* 0x001fc800078e0204 */
[----:B------:R-:W-:-:S04]  /*0240*/  FADD R18, R18, 9.9999997473787516356e-06 ;  /* 0x3727c5ac12127421 */ /* 0x000fc80000000000 */
[----:B------:R-:W0:Y:S02]  /*0250*/  MUFU.SQRT R19, R18 ;  /* 0x0000001200137308 */ /* 0x000e240000002000 */
[C---:B0-----:R-:W-:Y:S02]  /*0260*/  FSETP.GT.AND P0, PT, R19.reuse, 8.50705917302346158658e+37, PT ;  /* 0x7e8000001300780b */ /* 0x041fe40003f04000 */
[----:B------:R-:W-:-:S11]  /*0270*/  FSETP.GEU.AND P1, PT, R19, 1.175494350822287508e-38, PT ;  /* 0x008000001300780b */ /* 0x000fd60003f2e000 */
[----:B------:R-:W-:-:S04]  /*0280*/  @P0 FMUL R19, R19, 0.25 ;  /* 0x3e80000013130820 */ /* 0x000fc80000400000 */
[----:B------:R-:W-:-:S06]  /*0290*/  @!P1 FMUL R19, R19, 16777216 ;  /* 0x4b80000013139820 */ /* 0x000fcc0000400000 */
[----:B------:R-:W0:Y:S01]  /*02a0*/  MUFU.RCP R19, R19 ;  /* 0x0000001300137308 */ /* 0x000e220000001000 */
[----:B------:R-:W-:Y:S01]  /*02b0*/  FSEL R10, R10, 1, P0 ;  /* 0x3f8000000a0a7808 */ /* 0x000fe20000000000 */
[--C-:B-----5:R-:W-:Y:S01]  /*02c0*/  FADD R6, R6, R8.reuse ;  /* 0x0000000806067221 */ /* 0x120fe20000000000 */
[----:B------:R-:W-:-:S03]  /*02d0*/  FADD R7, R7, R8 ;  /* 0x0000000807077221 */ /* 0x000fc60000000000 */
[----:B------:R-:W-:Y:S01]  /*02e0*/  @!P1 FMUL R10, R10, 16777216 ;  /* 0x4b8000000a0a9820 */ /* 0x000fe20000400000 */
[C---:B------:R-:W-:Y:S01]  /*02f0*/  FADD R8, -R9.reuse, R6 ;  /* 0x0000000609087221 */ /* 0x040fe20000000100 */
[----:B------:R-:W-:Y:S02]  /*0300*/  FADD R9, -R9, R7 ;  /* 0x0000000709097221 */ /* 0x000fe40000000100 */
[----:B0-----:R-:W-:-:S04]  /*0310*/  FMUL R10, R19, R10 ;  /* 0x0000000a130a7220 */ /* 0x001fc80000400000 */
[-C--:B------:R-:W-:Y:S01]  /*0320*/  FMUL R8, R8, R10.reuse ;  /* 0x0000000a08087220 */ /* 0x080fe20000400000 */
[----:B------:R-:W-:-:S03]  /*0330*/  FMUL R10, R9, R10 ;  /* 0x0000000a090a7220 */ /* 0x000fc60000400000 */
[C-C-:B--2---:R-:W-:Y:S01]  /*0340*/  FFMA R8, R14.reuse, R8, R17.reuse ;  /* 0x000000080e087223 */ /* 0x144fe20000000011 */
[----:B------:R-:W-:-:S04]  /*0350*/  FFMA R10, R14, R10, R17 ;  /* 0x0000000a0e0a7223 */ /* 0x000fc80000000011 */
[----:B------:R-:W-:Y:S02]  /*0360*/  FSETP.GEU.AND P0, PT, R8, RZ, PT ;  /* 0x000000ff0800720b */ /* 0x000fe40003f0e000 */
[----:B------:R-:W-:Y:S02]  /*0370*/  FSETP.GEU.AND P1, PT, R10, RZ, PT ;  /* 0x000000ff0a00720b */ /* 0x000fe40003f2e000 */
[----:B------:R-:W-:Y:S02]  /*0380*/  FSEL R8, R8, RZ, P0 ;  /* 0x000000ff08087208 */ /* 0x000fe40000000000 */
[----:B------:R-:W-:Y:S01]  /*0390*/  FSEL R9, R10, RZ, P1 ;  /* 0x000000ff0a097208 */ /* 0x000fe20000800000 */
[----:B------:R-:W-:Y:S04]  /*03a0*/  STG.E.64 desc[UR4][R2.64], R6 ;  /* 0x0000000602007986 */ /* 0x000fe8000c101b04 */
[----:B------:R-:W-:Y:S01]  /*03b0*/  STG.E.64 desc[UR4][R4.64], R8 ;  /* 0x0000000804007986 */ /* 0x000fe2000c101b04 */
[----:B------:R-:W-:Y:S05]  /*03c0*/  EXIT ;  /* 0x000000000000794d */ /* 0x000fea0003800000 */
.L_x_0:
[----:B------:R-:W-:-:S00]  /*03d0*/  BRA `(.L_x_0) ;  /* 0xfffffffc00fc7947 */ /* 0x000fc0000383ffff */
[----:B------:R-:W-:-:S00]  /*03e0*/  NOP ;  /* 0x0000000000007918 */ /* 0x000fc00000000000 */
        /* <DEDUP_REMOVED lines=9> */
.L_x_1:


//--------------------- .nv.global.init           --------------------------
	.section	.nv.global.init,"aw",@progbits
.nv.global.init:
	.type		_$_str,@object
	.size		_$_str,(_$_str_$_2 - _$_str)
_$_str:
        /*0000*/ 	.byte	0x5f, 0x5f, 0x43, 0x55, 0x44, 0x41, 0x5f, 0x46, 0x54, 0x5a, 0x00
	.type		_$_str_$_2,@object
	.size		_$_str_$_2,(.L_1 - _$_str_$_2)
_$_str_$_2:
        /*000b*/ 	.byte	0x5f, 0x5f, 0x43, 0x55, 0x44, 0x41, 0x5f, 0x50, 0x52, 0x45, 0x43, 0x5f, 0x53, 0x51, 0x52, 0x54
        /*001b*/ 	.byte	0x00
.L_1:


//--------------------- .nv.constant0.triton_poi_fused__native_batch_norm_legit_no_training_convolution_relu_45 --------------------------
	.section	.nv.constant0.triton_poi_fused__native_batch_norm_legit_no_training_convolution_relu_45,"a",@progbits
	.sectionflags	@""
	.align	4
.nv.constant0.triton_poi_fused__native_batch_norm_legit_no_training_convolution_relu_45:
	.zero		588
